//
// Generated by NVIDIA NVVM Compiler
//
// Compiler Build ID: CL-36424714
// Cuda compilation tools, release 13.0, V13.0.88
// Based on NVVM 20.0.0
//

.version 9.0
.target sm_100
.address_size 64

	// .globl	_Z9diffusionPPffii

.visible .entry _Z9diffusionPPffii(
	.param .u64 .ptr .align 1 _Z9diffusionPPffii_param_0,
	.param .f32 _Z9diffusionPPffii_param_1,
	.param .u32 _Z9diffusionPPffii_param_2,
	.param .u32 _Z9diffusionPPffii_param_3
)
{
	.reg .pred 	%p<18>;
	.reg .b32 	%r<24>;
	.reg .b32 	%f<53>;
	.reg .b64 	%rd<80>;

	ld.param.u64 	%rd2, [_Z9diffusionPPffii_param_0];
	ld.param.f32 	%f2, [_Z9diffusionPPffii_param_1];
	ld.param.u32 	%r10, [_Z9diffusionPPffii_param_2];
	ld.param.u32 	%r11, [_Z9diffusionPPffii_param_3];
	mov.u32 	%r12, %ctaid.y;
	mov.u32 	%r13, %ntid.y;
	mov.u32 	%r14, %tid.y;
	mad.lo.s32 	%r1, %r12, %r13, %r14;
	setp.lt.s32 	%p2, %r11, 1;
	@%p2 bra 	$L__BB0_17;
	mov.u32 	%r15, %tid.x;
	mov.u32 	%r16, %ntid.x;
	mov.u32 	%r17, %ctaid.x;
	mad.lo.s32 	%r18, %r17, %r16, %r15;
	cvta.to.global.u64 	%rd3, %rd2;
	setp.ne.s32 	%p3, %r18, 0;
	add.s32 	%r20, %r10, -1;
	setp.ne.s32 	%p4, %r18, %r20;
	and.pred  	%p5, %p3, %p4;
	add.s32 	%r2, %r1, -1;
	setp.ne.s32 	%p6, %r1, 0;
	and.pred  	%p7, %p6, %p5;
	setp.ne.s32 	%p8, %r1, %r20;
	and.pred  	%p1, %p7, %p8;
	mul.wide.s32 	%rd4, %r18, 8;
	add.s64 	%rd1, %rd3, %rd4;
	fma.rn.f32 	%f1, %f2, 0fC0800000, 0f3F800000;
	and.b32  	%r3, %r11, 3;
	setp.lt.u32 	%p9, %r11, 4;
	@%p9 bra 	$L__BB0_12;
	and.b32  	%r21, %r11, 2147483644;
	neg.s32 	%r22, %r21;
	not.pred 	%p10, %p1;
	mul.wide.u32 	%rd7, %r1, 4;
	mul.wide.u32 	%rd14, %r2, 4;
$L__BB0_3:
	@%p10 bra 	$L__BB0_5;
	ld.global.u64 	%rd5, [%rd1+-8];
	cvta.to.global.u64 	%rd6, %rd5;
	add.s64 	%rd8, %rd6, %rd7;
	ld.global.f32 	%f3, [%rd8];
	ld.global.u64 	%rd9, [%rd1+8];
	cvta.to.global.u64 	%rd10, %rd9;
	add.s64 	%rd11, %rd10, %rd7;
	ld.global.f32 	%f4, [%rd11];
	ld.global.u64 	%rd12, [%rd1];
	cvta.to.global.u64 	%rd13, %rd12;
	add.s64 	%rd15, %rd13, %rd14;
	ld.global.f32 	%f5, [%rd15];
	add.s64 	%rd16, %rd13, %rd7;
	ld.global.f32 	%f6, [%rd16+4];
	bar.sync 	0;
	ld.global.u64 	%rd17, [%rd1];
	cvta.to.global.u64 	%rd18, %rd17;
	add.s64 	%rd19, %rd18, %rd7;
	ld.global.f32 	%f7, [%rd19];
	mul.f32 	%f8, %f1, %f7;
	add.f32 	%f9, %f3, %f4;
	add.f32 	%f10, %f9, %f5;
	add.f32 	%f11, %f10, %f6;
	fma.rn.f32 	%f12, %f2, %f11, %f8;
	st.global.f32 	[%rd19], %f12;
$L__BB0_5:
	bar.sync 	0;
	@%p10 bra 	$L__BB0_7;
	ld.global.u64 	%rd20, [%rd1+-8];
	cvta.to.global.u64 	%rd21, %rd20;
	add.s64 	%rd23, %rd21, %rd7;
	ld.global.f32 	%f13, [%rd23];
	ld.global.u64 	%rd24, [%rd1+8];
	cvta.to.global.u64 	%rd25, %rd24;
	add.s64 	%rd26, %rd25, %rd7;
	ld.global.f32 	%f14, [%rd26];
	ld.global.u64 	%rd27, [%rd1];
	cvta.to.global.u64 	%rd28, %rd27;
	add.s64 	%rd30, %rd28, %rd14;
	ld.global.f32 	%f15, [%rd30];
	add.s64 	%rd31, %rd28, %rd7;
	ld.global.f32 	%f16, [%rd31+4];
	bar.sync 	0;
	ld.global.u64 	%rd32, [%rd1];
	cvta.to.global.u64 	%rd33, %rd32;
	add.s64 	%rd34, %rd33, %rd7;
	ld.global.f32 	%f17, [%rd34];
	mul.f32 	%f18, %f1, %f17;
	add.f32 	%f19, %f13, %f14;
	add.f32 	%f20, %f19, %f15;
	add.f32 	%f21, %f20, %f16;
	fma.rn.f32 	%f22, %f2, %f21, %f18;
	st.global.f32 	[%rd34], %f22;
$L__BB0_7:
	bar.sync 	0;
	@%p10 bra 	$L__BB0_9;
	ld.global.u64 	%rd35, [%rd1+-8];
	cvta.to.global.u64 	%rd36, %rd35;
	add.s64 	%rd38, %rd36, %rd7;
	ld.global.f32 	%f23, [%rd38];
	ld.global.u64 	%rd39, [%rd1+8];
	cvta.to.global.u64 	%rd40, %rd39;
	add.s64 	%rd41, %rd40, %rd7;
	ld.global.f32 	%f24, [%rd41];
	ld.global.u64 	%rd42, [%rd1];
	cvta.to.global.u64 	%rd43, %rd42;
	add.s64 	%rd45, %rd43, %rd14;
	ld.global.f32 	%f25, [%rd45];
	add.s64 	%rd46, %rd43, %rd7;
	ld.global.f32 	%f26, [%rd46+4];
	bar.sync 	0;
	ld.global.u64 	%rd47, [%rd1];
	cvta.to.global.u64 	%rd48, %rd47;
	add.s64 	%rd49, %rd48, %rd7;
	ld.global.f32 	%f27, [%rd49];
	mul.f32 	%f28, %f1, %f27;
	add.f32 	%f29, %f23, %f24;
	add.f32 	%f30, %f29, %f25;
	add.f32 	%f31, %f30, %f26;
	fma.rn.f32 	%f32, %f2, %f31, %f28;
	st.global.f32 	[%rd49], %f32;
$L__BB0_9:
	bar.sync 	0;
	@%p10 bra 	$L__BB0_11;
	ld.global.u64 	%rd50, [%rd1+-8];
	cvta.to.global.u64 	%rd51, %rd50;
	add.s64 	%rd53, %rd51, %rd7;
	ld.global.f32 	%f33, [%rd53];
	ld.global.u64 	%rd54, [%rd1+8];
	cvta.to.global.u64 	%rd55, %rd54;
	add.s64 	%rd56, %rd55, %rd7;
	ld.global.f32 	%f34, [%rd56];
	ld.global.u64 	%rd57, [%rd1];
	cvta.to.global.u64 	%rd58, %rd57;
	add.s64 	%rd60, %rd58, %rd14;
	ld.global.f32 	%f35, [%rd60];
	add.s64 	%rd61, %rd58, %rd7;
	ld.global.f32 	%f36, [%rd61+4];
	bar.sync 	0;
	ld.global.u64 	%rd62, [%rd1];
	cvta.to.global.u64 	%rd63, %rd62;
	add.s64 	%rd64, %rd63, %rd7;
	ld.global.f32 	%f37, [%rd64];
	mul.f32 	%f38, %f1, %f37;
	add.f32 	%f39, %f33, %f34;
	add.f32 	%f40, %f39, %f35;
	add.f32 	%f41, %f40, %f36;
	fma.rn.f32 	%f42, %f2, %f41, %f38;
	st.global.f32 	[%rd64], %f42;
$L__BB0_11:
	bar.sync 	0;
	add.s32 	%r22, %r22, 4;
	setp.ne.s32 	%p14, %r22, 0;
	@%p14 bra 	$L__BB0_3;
$L__BB0_12:
	setp.eq.s32 	%p15, %r3, 0;
	@%p15 bra 	$L__BB0_17;
	neg.s32 	%r23, %r3;
	not.pred 	%p16, %p1;
	mul.wide.u32 	%rd67, %r1, 4;
	mul.wide.u32 	%rd74, %r2, 4;
$L__BB0_14:
	.pragma "nounroll";
	@%p16 bra 	$L__BB0_16;
	ld.global.u64 	%rd65, [%rd1+-8];
	cvta.to.global.u64 	%rd66, %rd65;
	add.s64 	%rd68, %rd66, %rd67;
	ld.global.f32 	%f43, [%rd68];
	ld.global.u64 	%rd69, [%rd1+8];
	cvta.to.global.u64 	%rd70, %rd69;
	add.s64 	%rd71, %rd70, %rd67;
	ld.global.f32 	%f44, [%rd71];
	ld.global.u64 	%rd72, [%rd1];
	cvta.to.global.u64 	%rd73, %rd72;
	add.s64 	%rd75, %rd73, %rd74;
	ld.global.f32 	%f45, [%rd75];
	add.s64 	%rd76, %rd73, %rd67;
	ld.global.f32 	%f46, [%rd76+4];
	bar.sync 	0;
	ld.global.u64 	%rd77, [%rd1];
	cvta.to.global.u64 	%rd78, %rd77;
	add.s64 	%rd79, %rd78, %rd67;
	ld.global.f32 	%f47, [%rd79];
	mul.f32 	%f48, %f1, %f47;
	add.f32 	%f49, %f43, %f44;
	add.f32 	%f50, %f49, %f45;
	add.f32 	%f51, %f50, %f46;
	fma.rn.f32 	%f52, %f2, %f51, %f48;
	st.global.f32 	[%rd79], %f52;
$L__BB0_16:
	bar.sync 	0;
	add.s32 	%r23, %r23, 1;
	setp.ne.s32 	%p17, %r23, 0;
	@%p17 bra 	$L__BB0_14;
$L__BB0_17:
	ret;

}


// ===== COMPILED SASS (sm_100) =====

	.target	sm_100

	.elftype	@"ET_EXEC"


//--------------------- .note.nv.tkinfo           --------------------------
	.section	.note.nv.tkinfo,"",@"SHT_NOTE"
	.sectionflags	@"SHF_NOTE_NV_TKINFO"
	.tkinfo
        /*0018*/ 	.word	0x00000002
        /*0030*/ 	.string	""
        /*0030*/ 	.string	"ptxas"
        /*0030*/ 	.string	"Cuda compilation tools, release 13.0, V13.0.88"
        /*0030*/ 	.string	"Build cuda_13.0.r13.0/compiler.36424714_0"
        /*0030*/ 	.string	"-arch sm_100 -m 64 "



//--------------------- .note.nv.cuinfo           --------------------------
	.section	.note.nv.cuinfo,"",@"SHT_NOTE"
	.sectionflags	@"SHF_NOTE_NV_CUINFO"
        /*0018*/ 	.short	0x0002
        /*001a*/ 	.short	0x0064
        /*001c*/ 	.short	0x0082
	.zero		2


//--------------------- .nv.info                  --------------------------
	.section	.nv.info,"",@"SHT_CUDA_INFO"
	.align	4


	//----- nvinfo : EIATTR_REGCOUNT
	.align		4
        /*0000*/ 	.byte	0x04, 0x2f
        /*0002*/ 	.short	(.L_1 - .L_0)
	.align		4
.L_0:
        /*0004*/ 	.word	index@(_Z9diffusionPPffii)
        /*0008*/ 	.word	0x00000018


	//----- nvinfo : EIATTR_FRAME_SIZE
	.align		4
.L_1:
        /*000c*/ 	.byte	0x04, 0x11
        /*000e*/ 	.short	(.L_3 - .L_2)
	.align		4
.L_2:
        /*0010*/ 	.word	index@(_Z9diffusionPPffii)
        /*0014*/ 	.word	0x00000000


	//----- nvinfo : EIATTR_MIN_STACK_SIZE
	.align		4
.L_3:
        /*0018*/ 	.byte	0x04, 0x12
        /*001a*/ 	.short	(.L_5 - .L_4)
	.align		4
.L_4:
        /*001c*/ 	.word	index@(_Z9diffusionPPffii)
        /*0020*/ 	.word	0x00000000
.L_5:


//--------------------- .nv.compat                --------------------------
	.section	.nv.compat,"",@"SHT_CUDA_COMPAT_INFO"
	.align	4
        /*0000*/ 	.byte	0x02, 0x09, 0x00, 0x00, 0x02, 0x02, 0x01, 0x00, 0x02, 0x05, 0x05, 0x00, 0x03, 0x07, 0x01, 0x01
        /*0010*/ 	.byte	0x02, 0x03, 0x00, 0x00, 0x02, 0x06, 0x01, 0x00, 0x04, 0x0b, 0x08, 0x00, 0x09, 0x00, 0x00, 0x00
        /*0020*/ 	.byte	0x00, 0x00, 0x00, 0x00


//--------------------- .nv.info._Z9diffusionPPffii --------------------------
	.section	.nv.info._Z9diffusionPPffii,"",@"SHT_CUDA_INFO"
	.sectionflags	@""
	.align	4


	//----- nvinfo : EIATTR_CUDA_API_VERSION
	.align		4
        /*0000*/ 	.byte	0x04, 0x37
        /*0002*/ 	.short	(.L_7 - .L_6)
.L_6:
        /*0004*/ 	.word	0x00000082


	//----- nvinfo : EIATTR_KPARAM_INFO
	.align		4
.L_7:
        /*0008*/ 	.byte	0x04, 0x17
        /*000a*/ 	.short	(.L_9 - .L_8)
.L_8:
        /*000c*/ 	.word	0x00000000
        /*0010*/ 	.short	0x0003
        /*0012*/ 	.short	0x0010
        /*0014*/ 	.byte	0x00, 0xf0, 0x11, 0x00


	//----- nvinfo : EIATTR_KPARAM_INFO
	.align		4
.L_9:
        /*0018*/ 	.byte	0x04, 0x17
        /*001a*/ 	.short	(.L_11 - .L_10)
.L_10:
        /*001c*/ 	.word	0x00000000
        /*0020*/ 	.short	0x0002
        /*0022*/ 	.short	0x000c
        /*0024*/ 	.byte	0x00, 0xf0, 0x11, 0x00


	//----- nvinfo : EIATTR_KPARAM_INFO
	.align		4
.L_11:
        /*0028*/ 	.byte	0x04, 0x17
        /*002a*/ 	.short	(.L_13 - .L_12)
.L_12:
        /*002c*/ 	.word	0x00000000
        /*0030*/ 	.short	0x0001
        /*0032*/ 	.short	0x0008
        /*0034*/ 	.byte	0x00, 0xf0, 0x11, 0x00


	//----- nvinfo : EIATTR_KPARAM_INFO
	.align		4
.L_13:
        /*0038*/ 	.byte	0x04, 0x17
        /*003a*/ 	.short	(.L_15 - .L_14)
.L_14:
        /*003c*/ 	.word	0x00000000
        /*0040*/ 	.short	0x0000
        /*0042*/ 	.short	0x0000
        /*0044*/ 	.byte	0x00, 0xf5, 0x21, 0x00


	//----- nvinfo : EIATTR_SPARSE_MMA_MASK
	.align		4
.L_15:
        /*0048*/ 	.byte	0x03, 0x50
        /*004a*/ 	.short	0x0000


	//----- nvinfo : EIATTR_MAXREG_COUNT
	.align		4
        /*004c*/ 	.byte	0x03, 0x1b
        /*004e*/ 	.short	0x00ff


	//----- nvinfo : EIATTR_NUM_BARRIERS
	.align		4
        /*0050*/ 	.byte	0x02, 0x4c
        /*0052*/ 	.byte	0x01
	.zero		1


	//----- nvinfo : EIATTR_MERCURY_ISA_VERSION
	.align		4
        /*0054*/ 	.byte	0x03, 0x5f
        /*0056*/ 	.short	0x0101


	//----- nvinfo : EIATTR_VRC_CTA_INIT_COUNT
	.align		4
        /*0058*/ 	.byte	0x02, 0x4a
	.zero		1
	.zero		1


	//----- nvinfo : EIATTR_EXIT_INSTR_OFFSETS
	.align		4
        /*005c*/ 	.byte	0x04, 0x1c
        /*005e*/ 	.short	(.L_17 - .L_16)


	//   ....[0]....
.L_16:
        /*0060*/ 	.word	0x00000040


	//   ....[1]....
        /*0064*/ 	.word	0x00000860


	//   ....[2]....
        /*0068*/ 	.word	0x00000a50


	//----- nvinfo : EIATTR_CRS_STACK_SIZE
	.align		4
.L_17:
        /*006c*/ 	.byte	0x04, 0x1e
        /*006e*/ 	.short	(.L_19 - .L_18)
.L_18:
        /*0070*/ 	.word	0x00000000


	//----- nvinfo : EIATTR_CBANK_PARAM_SIZE
	.align		4
.L_19:
        /*0074*/ 	.byte	0x03, 0x19
        /*0076*/ 	.short	0x0014


	//----- nvinfo : EIATTR_PARAM_CBANK
	.align		4
        /*0078*/ 	.byte	0x04, 0x0a
        /*007a*/ 	.short	(.L_21 - .L_20)
	.align		4
.L_20:
        /*007c*/ 	.word	index@(.nv.constant0._Z9diffusionPPffii)
        /*0080*/ 	.short	0x0380
        /*0082*/ 	.short	0x0014


	//----- nvinfo : EIATTR_SW_WAR
	.align		4
.L_21:
        /*0084*/ 	.byte	0x04, 0x36
        /*0086*/ 	.short	(.L_23 - .L_22)
.L_22:
        /*0088*/ 	.word	0x00000008
.L_23:


//--------------------- .nv.callgraph             --------------------------
	.section	.nv.callgraph,"",@"SHT_CUDA_CALLGRAPH"
	.align	4
	.sectionentsize	8
	.align		4
        /*0000*/ 	.word	0x00000000
	.align		4
        /*0004*/ 	.word	0xffffffff
	.align		4
        /*0008*/ 	.word	0x00000000
	.align		4
        /*000c*/ 	.word	0xfffffffe
	.align		4
        /*0010*/ 	.word	0x00000000
	.align		4
        /*0014*/ 	.word	0xfffffffd
	.align		4
        /*0018*/ 	.word	0x00000000
	.align		4
        /*001c*/ 	.word	0xfffffffc


//--------------------- .text._Z9diffusionPPffii  --------------------------
	.section	.text._Z9diffusionPPffii,"ax",@progbits
	.align	128
        .global         _Z9diffusionPPffii
        .type           _Z9diffusionPPffii,@function
        .size           _Z9diffusionPPffii,(.L_x_9 - _Z9diffusionPPffii)
        .other          _Z9diffusionPPffii,@"STO_CUDA_ENTRY STV_DEFAULT"
_Z9diffusionPPffii:
.text._Z9diffusionPPffii:
[----:B------:R-:W-:Y:S08]  /*0000*/  LDC R1, c[0x0][0x37c] ;  /* 0x0000df00ff017b82 */ /* 0x000ff00000000800 */
[----:B------:R-:W0:Y:S08]  /*0010*/  LDC R8, c[0x0][0x390] ;  /* 0x0000e400ff087b82 */ /* 0x000e300000000800 */
[----:B------:R-:W1:Y:S01]  /*0020*/  S2UR UR4, SR_CTAID.Y ;  /* 0x00000000000479c3 */ /* 0x000e620000002600 */
[----:B0-----:R-:W-:-:S13]  /*0030*/  ISETP.GE.AND P0, PT, R8, 0x1, PT ;  /* 0x000000010800780c */ /* 0x001fda0003f06270 */
[----:B-1----:R-:W-:Y:S05]  /*0040*/  @!P0 EXIT ;  /* 0x000000000000894d */ /* 0x002fea0003800000 */
[----:B------:R-:W0:Y:S01]  /*0050*/  S2R R5, SR_TID.X ;  /* 0x0000000000057919 */ /* 0x000e220000002100 */
[----:B------:R-:W1:Y:S01]  /*0060*/  LDC.64 R10, c[0x0][0x388] ;  /* 0x0000e200ff0a7b82 */ /* 0x000e620000000a00 */
[C---:B------:R-:W-:Y:S01]  /*0070*/  ISETP.GE.U32.AND P1, PT, R8.reuse, 0x4, PT ;  /* 0x000000040800780c */ /* 0x040fe20003f26070 */
[----:B------:R-:W0:Y:S01]  /*0080*/  S2R R4, SR_CTAID.X ;  /* 0x0000000000047919 */ /* 0x000e220000002500 */
[----:B------:R-:W-:Y:S01]  /*0090*/  LOP3.LUT R6, R8, 0x3, RZ, 0xc0, !PT ;  /* 0x0000000308067812 */ /* 0x000fe200078ec0ff */
[----:B------:R-:W2:Y:S04]  /*00a0*/  S2R R7, SR_TID.Y ;  /* 0x0000000000077919 */ /* 0x000ea80000002200 */
[----:B------:R-:W2:Y:S01]  /*00b0*/  LDC R0, c[0x0][0x364] ;  /* 0x0000d900ff007b82 */ /* 0x000ea20000000800 */
[----:B------:R-:W0:Y:S07]  /*00c0*/  LDCU UR5, c[0x0][0x360] ;  /* 0x00006c00ff0577ac */ /* 0x000e2e0008000800 */
[----:B------:R-:W3:Y:S01]  /*00d0*/  LDC.64 R2, c[0x0][0x380] ;  /* 0x0000e000ff027b82 */ /* 0x000ee20000000a00 */
[----:B0-----:R-:W-:Y:S01]  /*00e0*/  IMAD R5, R4, UR5, R5 ;  /* 0x0000000504057c24 */ /* 0x001fe2000f8e0205 */
[----:B-1----:R-:W-:Y:S01]  /*00f0*/  IADD3 R4, PT, PT, R11, -0x1, RZ ;  /* 0xffffffff0b047810 */ /* 0x002fe20007ffe0ff */
[----:B--2---:R-:W-:-:S03]  /*0100*/  IMAD R0, R0, UR4, R7 ;  /* 0x0000000400007c24 */ /* 0x004fc6000f8e0207 */
[C---:B------:R-:W-:Y:S01]  /*0110*/  ISETP.NE.AND P0, PT, R5.reuse, R4, PT ;  /* 0x000000040500720c */ /* 0x040fe20003f05270 */
[----:B------:R-:W-:Y:S01]  /*0120*/  HFMA2 R7, -RZ, RZ, 2.25, 0 ;  /* 0x40800000ff077431 */ /* 0x000fe200000001ff */
[----:B------:R-:W0:Y:S01]  /*0130*/  LDCU.64 UR4, c[0x0][0x358] ;  /* 0x00006b00ff0477ac */ /* 0x000e220008000a00 */
[C---:B---3--:R-:W-:Y:S01]  /*0140*/  IMAD.WIDE R2, R5.reuse, 0x8, R2 ;  /* 0x0000000805027825 */ /* 0x048fe200078e0202 */
[----:B------:R-:W-:Y:S02]  /*0150*/  ISETP.NE.AND P0, PT, R5, RZ, P0 ;  /* 0x000000ff0500720c */ /* 0x000fe40000705270 */
[C---:B------:R-:W-:Y:S02]  /*0160*/  IADD3 R5, PT, PT, R0.reuse, -0x1, RZ ;  /* 0xffffffff00057810 */ /* 0x040fe40007ffe0ff */
[----:B------:R-:W-:-:S04]  /*0170*/  ISETP.NE.AND P0, PT, R0, RZ, P0 ;  /* 0x000000ff0000720c */ /* 0x000fc80000705270 */
[----:B------:R-:W-:Y:S01]  /*0180*/  ISETP.NE.AND P0, PT, R0, R4, P0 ;  /* 0x000000040000720c */ /* 0x000fe20000705270 */
[----:B------:R-:W-:Y:S01]  /*0190*/  FFMA R4, R10, -R7, 1 ;  /* 0x3f8000000a047423 */ /* 0x000fe20000000807 */
[----:B------:R-:W-:Y:S11]  /*01a0*/  @!P1 BRA `(.L_x_0) ;  /* 0x0000000400a89947 */ /* 0x000ff60003800000 */
[----:B------:R-:W-:Y:S01]  /*01b0*/  LOP3.LUT R7, R8, 0x7ffffffc, RZ, 0xc0, !PT ;  /* 0x7ffffffc08077812 */ /* 0x000fe200078ec0ff */
[----:B------:R-:W1:Y:S03]  /*01c0*/  LDCU UR6, c[0x0][0x388] ;  /* 0x00007100ff0677ac */ /* 0x000e660008000800 */
[----:B------:R-:W-:-:S07]  /*01d0*/  IADD3 R7, PT, PT, -R7, RZ, RZ ;  /* 0x000000ff07077210 */ /* 0x000fce0007ffe1ff */
.L_x_5:
[----:B0-234-:R-:W-:Y:S05]  /*01e0*/  @!P0 BRA `(.L_x_1) ;  /* 0x0000000000588947 */ /* 0x01dfea0003800000 */
[----:B0-----:R-:W2:Y:S04]  /*01f0*/  LDG.E.64 R14, desc[UR4][R2.64] ;  /* 0x00000004020e7981 */ /* 0x001ea8000c1e1b00 */
[----:B------:R-:W3:Y:S04]  /*0200*/  LDG.E.64 R8, desc[UR4][R2.64+-0x8] ;  /* 0xfffff80402087981 */ /* 0x000ee8000c1e1b00 */
[----:B------:R-:W4:Y:S01]  /*0210*/  LDG.E.64 R12, desc[UR4][R2.64+0x8] ;  /* 0x00000804020c7981 */ /* 0x000f22000c1e1b00 */
[----:B------:R-:W-:Y:S05]  /*0220*/  WARPSYNC.ALL ;  /* 0x0000000000007948 */ /* 0x000fea0003800000 */
[----:B--2---:R-:W-:-:S04]  /*0230*/  IMAD.WIDE.U32 R16, R5, 0x4, R14 ;  /* 0x0000000405107825 */ /* 0x004fc800078e000e */
[C---:B---3--:R-:W-:Y:S02]  /*0240*/  IMAD.WIDE.U32 R10, R0.reuse, 0x4, R8 ;  /* 0x00000004000a7825 */ /* 0x048fe400078e0008 */
[----:B------:R-:W2:Y:S02]  /*0250*/  LDG.E R16, desc[UR4][R16.64] ;  /* 0x0000000410107981 */ /* 0x000ea4000c1e1900 */
[C---:B----4-:R-:W-:Y:S02]  /*0260*/  IMAD.WIDE.U32 R12, R0.reuse, 0x4, R12 ;  /* 0x00000004000c7825 */ /* 0x050fe400078e000c */
[----:B------:R-:W3:Y:S02]  /*0270*/  LDG.E R10, desc[UR4][R10.64] ;  /* 0x000000040a0a7981 */ /* 0x000ee4000c1e1900 */
[C---:B------:R-:W-:Y:S02]  /*0280*/  IMAD.WIDE.U32 R14, R0.reuse, 0x4, R14 ;  /* 0x00000004000e7825 */ /* 0x040fe400078e000e */
[----:B------:R-:W3:Y:S04]  /*0290*/  LDG.E R13, desc[UR4][R12.64] ;  /* 0x000000040c0d7981 */ /* 0x000ee8000c1e1900 */
[----:B------:R-:W4:Y:S01]  /*02a0*/  LDG.E R14, desc[UR4][R14.64+0x4] ;  /* 0x000004040e0e7981 */ /* 0x000f22000c1e1900 */
[----:B------:R-:W-:Y:S06]  /*02b0*/  BAR.SYNC.DEFER_BLOCKING 0x0 ;  /* 0x0000000000007b1d */ /* 0x000fec0000010000 */
[----:B------:R-:W5:Y:S02]  /*02c0*/  LDG.E.64 R8, desc[UR4][R2.64] ;  /* 0x0000000402087981 */ /* 0x000f64000c1e1b00 */
[----:B-----5:R-:W-:-:S05]  /*02d0*/  IMAD.WIDE.U32 R8, R0, 0x4, R8 ;  /* 0x0000000400087825 */ /* 0x020fca00078e0008 */
[----:B------:R-:W5:Y:S01]  /*02e0*/  LDG.E R19, desc[UR4][R8.64] ;  /* 0x0000000408137981 */ /* 0x000f62000c1e1900 */
[----:B---3--:R-:W-:-:S04]  /*02f0*/  FADD R21, R10, R13 ;  /* 0x0000000d0a157221 */ /* 0x008fc80000000000 */
[----:B--2---:R-:W-:-:S04]  /*0300*/  FADD R21, R16, R21 ;  /* 0x0000001510157221 */ /* 0x004fc80000000000 */
[----:B----4-:R-:W-:Y:S01]  /*0310*/  FADD R10, R14, R21 ;  /* 0x000000150e0a7221 */ /* 0x010fe20000000000 */
[----:B-----5:R-:W-:-:S04]  /*0320*/  FMUL R19, R4, R19 ;  /* 0x0000001304137220 */ /* 0x020fc80000400000 */
[----:B-1----:R-:W-:-:S05]  /*0330*/  FFMA R19, R10, UR6, R19 ;  /* 0x000000060a137c23 */ /* 0x002fca0008000013 */
[----:B------:R2:W-:Y:S02]  /*0340*/  STG.E desc[UR4][R8.64], R19 ;  /* 0x0000001308007986 */ /* 0x0005e4000c101904 */
.L_x_1:
[----:B------:R-:W-:Y:S05]  /*0350*/  WARPSYNC.ALL ;  /* 0x0000000000007948 */ /* 0x000fea0003800000 */
[----:B------:R-:W-:Y:S06]  /*0360*/  BAR.SYNC.DEFER_BLOCKING 0x0 ;  /* 0x0000000000007b1d */ /* 0x000fec0000010000 */
[----:B------:R-:W-:Y:S05]  /*0370*/  @!P0 BRA `(.L_x_2) ;  /* 0x0000000000588947 */ /* 0x000fea0003800000 */
[----:B0-----:R-:W3:Y:S04]  /*0380*/  LDG.E.64 R14, desc[UR4][R2.64] ;  /* 0x00000004020e7981 */ /* 0x001ee8000c1e1b00 */
[----:B--2---:R-:W2:Y:S04]  /*0390*/  LDG.E.64 R8, desc[UR4][R2.64+-0x8] ;  /* 0xfffff80402087981 */ /* 0x004ea8000c1e1b00 */
[----:B------:R-:W4:Y:S01]  /*03a0*/  LDG.E.64 R12, desc[UR4][R2.64+0x8] ;  /* 0x00000804020c7981 */ /* 0x000f22000c1e1b00 */
[----:B------:R-:W-:Y:S05]  /*03b0*/  WARPSYNC.ALL ;  /* 0x0000000000007948 */ /* 0x000fea0003800000 */
[----:B---3--:R-:W-:-:S04]  /*03c0*/  IMAD.WIDE.U32 R16, R5, 0x4, R14 ;  /* 0x0000000405107825 */ /* 0x008fc800078e000e */
[C---:B--2---:R-:W-:Y:S02]  /*03d0*/  IMAD.WIDE.U32 R10, R0.reuse, 0x4, R8 ;  /* 0x00000004000a7825 */ /* 0x044fe400078e0008 */
        /* <DEDUP_REMOVED lines=16> */
.L_x_2:
[----:B------:R-:W-:Y:S05]  /*04e0*/  WARPSYNC.ALL ;  /* 0x0000000000007948 */ /* 0x000fea0003800000 */
[----:B------:R-:W-:Y:S06]  /*04f0*/  BAR.SYNC.DEFER_BLOCKING 0x0 ;  /* 0x0000000000007b1d */ /* 0x000fec0000010000 */
[----:B------:R-:W-:Y:S05]  /*0500*/  @!P0 BRA `(.L_x_3) ;  /* 0x0000000000588947 */ /* 0x000fea0003800000 */
[----:B0-----:R-:W4:Y:S04]  /*0510*/  LDG.E.64 R14, desc[UR4][R2.64] ;  /* 0x00000004020e7981 */ /* 0x001f28000c1e1b00 */
[----:B--23--:R-:W2:Y:S04]  /*0520*/  LDG.E.64 R8, desc[UR4][R2.64+-0x8] ;  /* 0xfffff80402087981 */ /* 0x00cea8000c1e1b00 */
[----:B------:R-:W3:Y:S01]  /*0530*/  LDG.E.64 R12, desc[UR4][R2.64+0x8] ;  /* 0x00000804020c7981 */ /* 0x000ee2000c1e1b00 */
[----:B------:R-:W-:Y:S05]  /*0540*/  WARPSYNC.ALL ;  /* 0x0000000000007948 */ /* 0x000fea0003800000 */
[----:B----4-:R-:W-:-:S04]  /*0550*/  IMAD.WIDE.U32 R16, R5, 0x4, R14 ;  /* 0x0000000405107825 */ /* 0x010fc800078e000e */
[C---:B--2---:R-:W-:Y:S02]  /*0560*/  IMAD.WIDE.U32 R10, R0.reuse, 0x4, R8 ;  /* 0x00000004000a7825 */ /* 0x044fe400078e0008 */
[----:B------:R-:W2:Y:S02]  /*0570*/  LDG.E R16, desc[UR4][R16.64] ;  /* 0x0000000410107981 */ /* 0x000ea4000c1e1900 */
[C---:B---3--:R-:W-:Y:S02]  /*0580*/  IMAD.WIDE.U32 R12, R0.reuse, 0x4, R12 ;  /* 0x00000004000c7825 */ /* 0x048fe400078e000c */
        /* <DEDUP_REMOVED lines=14> */
.L_x_3:
[----:B------:R-:W-:Y:S05]  /*0670*/  WARPSYNC.ALL ;  /* 0x0000000000007948 */ /* 0x000fea0003800000 */
[----:B------:R-:W-:Y:S01]  /*0680*/  IADD3 R7, PT, PT, R7, 0x4, RZ ;  /* 0x0000000407077810 */ /* 0x000fe20007ffe0ff */
[----:B------:R-:W-:Y:S03]  /*0690*/  BAR.SYNC.DEFER_BLOCKING 0x0 ;  /* 0x0000000000007b1d */ /* 0x000fe60000010000 */
[----:B------:R-:W-:-:S03]  /*06a0*/  ISETP.NE.AND P1, PT, R7, RZ, PT ;  /* 0x000000ff0700720c */ /* 0x000fc60003f25270 */
[----:B------:R-:W-:Y:S10]  /*06b0*/  @!P0 BRA `(.L_x_4) ;  /* 0x0000000000588947 */ /* 0x000ff40003800000 */
[----:B0-----:R-:W5:Y:S04]  /*06c0*/  LDG.E.64 R14, desc[UR4][R2.64] ;  /* 0x00000004020e7981 */ /* 0x001f68000c1e1b00 */
[----:B--234-:R-:W2:Y:S04]  /*06d0*/  LDG.E.64 R8, desc[UR4][R2.64+-0x8] ;  /* 0xfffff80402087981 */ /* 0x01cea8000c1e1b00 */
[----:B------:R-:W3:Y:S01]  /*06e0*/  LDG.E.64 R12, desc[UR4][R2.64+0x8] ;  /* 0x00000804020c7981 */ /* 0x000ee2000c1e1b00 */
[----:B------:R-:W-:Y:S05]  /*06f0*/  WARPSYNC.ALL ;  /* 0x0000000000007948 */ /* 0x000fea0003800000 */
[----:B-----5:R-:W-:-:S04]  /*0700*/  IMAD.WIDE.U32 R16, R5, 0x4, R14 ;  /* 0x0000000405107825 */ /* 0x020fc800078e000e */
        /* <DEDUP_REMOVED lines=17> */
.L_x_4:
[----:B------:R-:W-:Y:S05]  /*0820*/  WARPSYNC.ALL ;  /* 0x0000000000007948 */ /* 0x000fea0003800000 */
[----:B------:R-:W-:Y:S06]  /*0830*/  BAR.SYNC.DEFER_BLOCKING 0x0 ;  /* 0x0000000000007b1d */ /* 0x000fec0000010000 */
[----:B------:R-:W-:Y:S05]  /*0840*/  @P1 BRA `(.L_x_5) ;  /* 0xfffffff800641947 */ /* 0x000fea000383ffff */
.L_x_0:
[----:B------:R-:W-:-:S13]  /*0850*/  ISETP.NE.AND P1, PT, R6, RZ, PT ;  /* 0x000000ff0600720c */ /* 0x000fda0003f25270 */
[----:B01----:R-:W-:Y:S05]  /*0860*/  @!P1 EXIT ;  /* 0x000000000000994d */ /* 0x003fea0003800000 */
[----:B------:R-:W-:Y:S01]  /*0870*/  IADD3 R6, PT, PT, -R6, RZ, RZ ;  /* 0x000000ff06067210 */ /* 0x000fe20007ffe1ff */
[----:B------:R-:W0:Y:S06]  /*0880*/  LDCU UR6, c[0x0][0x388] ;  /* 0x00007100ff0677ac */ /* 0x000e2c0008000800 */
.L_x_7:
[----:B-1----:R-:W-:Y:S05]  /*0890*/  @!P0 BRA `(.L_x_6) ;  /* 0x0000000000588947 */ /* 0x002fea0003800000 */
[----:B------:R-:W5:Y:S04]  /*08a0*/  LDG.E.64 R14, desc[UR4][R2.64] ;  /* 0x00000004020e7981 */ /* 0x000f68000c1e1b00 */
        /* <DEDUP_REMOVED lines=19> */
[----:B0-----:R-:W-:-:S05]  /*09e0*/  FFMA R7, R10, UR6, R7 ;  /* 0x000000060a077c23 */ /* 0x001fca0008000007 */
[----:B------:R1:W-:Y:S02]  /*09f0*/  STG.E desc[UR4][R8.64], R7 ;  /* 0x0000000708007986 */ /* 0x0003e4000c101904 */
.L_x_6:
[----:B------:R-:W-:Y:S01]  /*0a00*/  IADD3 R6, PT, PT, R6, 0x1, RZ ;  /* 0x0000000106067810 */ /* 0x000fe20007ffe0ff */
[----:B------:R-:W-:Y:S05]  /*0a10*/  WARPSYNC.ALL ;  /* 0x0000000000007948 */ /* 0x000fea0003800000 */
[----:B------:R-:W-:Y:S01]  /*0a20*/  BAR.SYNC.DEFER_BLOCKING 0x0 ;  /* 0x0000000000007b1d */ /* 0x000fe20000010000 */
[----:B------:R-:W-:-:S13]  /*0a30*/  ISETP.NE.AND P1, PT, R6, RZ, PT ;  /* 0x000000ff0600720c */ /* 0x000fda0003f25270 */
[----:B------:R-:W-:Y:S05]  /*0a40*/  @P1 BRA `(.L_x_7) ;  /* 0xfffffffc00901947 */ /* 0x000fea000383ffff */
[----:B0-----:R-:W-:Y:S05]  /*0a50*/  EXIT ;  /* 0x000000000000794d */ /* 0x001fea0003800000 */
.L_x_8:
[----:B------:R-:W-:-:S00]  /*0a60*/  BRA `(.L_x_8) ;  /* 0xfffffffc00fc7947 */ /* 0x000fc0000383ffff */
[----:B------:R-:W-:-:S00]  /*0a70*/  NOP ;  /* 0x0000000000007918 */ /* 0x000fc00000000000 */
        /* <DEDUP_REMOVED lines=8> */
.L_x_9:


//--------------------- .nv.shared.reserved.0     --------------------------
	.section	.nv.shared.reserved.0,"aw",@nobits
	.weak		__nv_reservedSMEM_offset_0_alias
	.size		__nv_reservedSMEM_offset_0_alias, 0, 64
	.other		__nv_reservedSMEM_offset_0_alias,@"STO_CUDA_RESERVED_SHARED STV_DEFAULT"
__nv_reservedSMEM_offset_0_alias:
	.zero		0
	.zero		64


//--------------------- .nv.constant0._Z9diffusionPPffii --------------------------
	.section	.nv.constant0._Z9diffusionPPffii,"a",@progbits
	.sectionflags	@""
	.align	4
.nv.constant0._Z9diffusionPPffii:
	.zero		916


//--------------------- SYMBOLS --------------------------

	.type		.nv.reservedSmem.offset0,@object
	.size		.nv.reservedSmem.offset0,0x4
